	.headerflags	@"EF_CUDA_TEXMODE_UNIFIED EF_CUDA_64BIT_ADDRESS EF_CUDA_ACCELERATORS EF_CUDA_SM90 EF_CUDA_VIRTUAL_SM(EF_CUDA_SM90)"
	.elftype	@"ET_EXEC"


//--------------------- .nv.info                  --------------------------
	.section	.nv.info,"",@"SHT_CUDA_INFO"
	.align	4


	//----- nvinfo : EIATTR_REGCOUNT
	.align		4
        /*0000*/ 	.byte	0x04, 0x2f
        /*0002*/ 	.short	(.L_1 - .L_0)
	.align		4
.L_0:
        /*0004*/ 	.word	index@(triton_poi_fused_clone_4)
        /*0008*/ 	.word	0x0000000e


	//----- nvinfo : EIATTR_MIN_STACK_SIZE
	.align		4
.L_1:
        /*000c*/ 	.byte	0x04, 0x12
        /*000e*/ 	.short	(.L_3 - .L_2)
	.align		4
.L_2:
        /*0010*/ 	.word	index@(triton_poi_fused_clone_4)
        /*0014*/ 	.word	0x00000000


	//----- nvinfo : EIATTR_FRAME_SIZE
	.align		4
.L_3:
        /*0018*/ 	.byte	0x04, 0x11
        /*001a*/ 	.short	(.L_5 - .L_4)
	.align		4
.L_4:
        /*001c*/ 	.word	index@(triton_poi_fused_clone_4)
        /*0020*/ 	.word	0x00000000


	//----- nvinfo : EIATTR_MIN_STACK_SIZE
	.align		4
.L_5:
        /*0024*/ 	.byte	0x04, 0x12
        /*0026*/ 	.short	(.L_7 - .L_6)
	.align		4
.L_6:
        /*0028*/ 	.word	index@(triton_poi_fused_clone_4)
        /*002c*/ 	.word	0x00000000
.L_7:


//--------------------- .nv.info.triton_poi_fused_clone_4 --------------------------
	.section	.nv.info.triton_poi_fused_clone_4,"",@"SHT_CUDA_INFO"
	.sectionflags	@""
	.align	4


	//----- nvinfo : EIATTR_CUDA_API_VERSION
	.align		4
        /*0000*/ 	.byte	0x04, 0x37
        /*0002*/ 	.short	(.L_9 - .L_8)
.L_8:
        /*0004*/ 	.word	0x0000007c


	//----- nvinfo : EIATTR_KPARAM_INFO
	.align		4
.L_9:
        /*0008*/ 	.byte	0x04, 0x17
        /*000a*/ 	.short	(.L_11 - .L_10)
.L_10:
        /*000c*/ 	.word	0x00000000
        /*0010*/ 	.short	0x0003
        /*0012*/ 	.short	0x0014
        /*0014*/ 	.byte	0x00, 0xf0, 0x11, 0x00


	//----- nvinfo : EIATTR_KPARAM_INFO
	.align		4
.L_11:
        /*0018*/ 	.byte	0x04, 0x17
        /*001a*/ 	.short	(.L_13 - .L_12)
.L_12:
        /*001c*/ 	.word	0x00000000
        /*0020*/ 	.short	0x0002
        /*0022*/ 	.short	0x0010
        /*0024*/ 	.byte	0x00, 0xf0, 0x11, 0x00


	//----- nvinfo : EIATTR_KPARAM_INFO
	.align		4
.L_13:
        /*0028*/ 	.byte	0x04, 0x17
        /*002a*/ 	.short	(.L_15 - .L_14)
.L_14:
        /*002c*/ 	.word	0x00000000
        /*0030*/ 	.short	0x0001
        /*0032*/ 	.short	0x0008
        /*0034*/ 	.byte	0x00, 0xf4, 0x21, 0x00


	//----- nvinfo : EIATTR_KPARAM_INFO
	.align		4
.L_15:
        /*0038*/ 	.byte	0x04, 0x17
        /*003a*/ 	.short	(.L_17 - .L_16)
.L_16:
        /*003c*/ 	.word	0x00000000
        /*0040*/ 	.short	0x0000
        /*0042*/ 	.short	0x0000
        /*0044*/ 	.byte	0x00, 0xf4, 0x21, 0x00


	//----- nvinfo : EIATTR_SPARSE_MMA_MASK
	.align		4
.L_17:
        /*0048*/ 	.byte	0x03, 0x50
        /*004a*/ 	.short	0x0000


	//----- nvinfo : EIATTR_MAXREG_COUNT
	.align		4
        /*004c*/ 	.byte	0x03, 0x1b
        /*004e*/ 	.short	0x00ff


	//----- nvinfo : EIATTR_EXIT_INSTR_OFFSETS
	.align		4
        /*0050*/ 	.byte	0x04, 0x1c
        /*0052*/ 	.short	(.L_19 - .L_18)


	//   ....[0]....
.L_18:
        /*0054*/ 	.word	0x000002d0


	//   ....[1]....
        /*0058*/ 	.word	0x00000330


	//----- nvinfo : EIATTR_REQNTID
	.align		4
.L_19:
        /*005c*/ 	.byte	0x04, 0x10
        /*005e*/ 	.short	(.L_21 - .L_20)
.L_20:
        /*0060*/ 	.word	0x00000080
        /*0064*/ 	.word	0x00000001
        /*0068*/ 	.word	0x00000001


	//----- nvinfo : EIATTR_CBANK_PARAM_SIZE
	.align		4
.L_21:
        /*006c*/ 	.byte	0x03, 0x19
        /*006e*/ 	.short	0x0018


	//----- nvinfo : EIATTR_PARAM_CBANK
	.align		4
        /*0070*/ 	.byte	0x04, 0x0a
        /*0072*/ 	.short	(.L_23 - .L_22)
	.align		4
.L_22:
        /*0074*/ 	.word	index@(.nv.constant0.triton_poi_fused_clone_4)
        /*0078*/ 	.short	0x0210
        /*007a*/ 	.short	0x0018


	//----- nvinfo : EIATTR_SW_WAR
	.align		4
.L_23:
        /*007c*/ 	.byte	0x04, 0x36
        /*007e*/ 	.short	(.L_25 - .L_24)
.L_24:
        /*0080*/ 	.word	0x00000008
.L_25:


//--------------------- .nv.callgraph             --------------------------
	.section	.nv.callgraph,"",@"SHT_CUDA_CALLGRAPH"
	.align	4
	.sectionentsize	8
	.align		4
        /*0000*/ 	.word	0x00000000
	.align		4
        /*0004*/ 	.word	0xffffffff
	.align		4
        /*0008*/ 	.word	0x00000000
	.align		4
        /*000c*/ 	.word	0xfffffffe
	.align		4
        /*0010*/ 	.word	0x00000000
	.align		4
        /*0014*/ 	.word	0xfffffffd
	.align		4
        /*0018*/ 	.word	0x00000000
	.align		4
        /*001c*/ 	.word	0xfffffffc


//--------------------- .text.triton_poi_fused_clone_4 --------------------------
	.section	.text.triton_poi_fused_clone_4,"ax",@progbits
	.sectionflags	@"SHF_BARRIERS=1"
	.align	128
        .global         triton_poi_fused_clone_4
        .type           triton_poi_fused_clone_4,@function
        .size           triton_poi_fused_clone_4,(.L_x_1 - triton_poi_fused_clone_4)
        .other          triton_poi_fused_clone_4,@"STO_CUDA_ENTRY STV_DEFAULT"
triton_poi_fused_clone_4:
.text.triton_poi_fused_clone_4:
[----:B------:R-:W0:Y:S02]  /*0000*/  LDC R1, c[0x0][0x28] ;  /* 0x00000a00ff017b82 */ /* 0x000e240000000800 */
[----:B------:R-:W1:Y:S01]  /*0010*/  S2R R5, SR_CTAID.Y ;  /* 0x0000000000057919 */ /* 0x000e620000002600 */
[----:B------:R-:W2:Y:S01]  /*0020*/  LDC.64 R2, c[0x0][0x210] ;  /* 0x00008400ff027b82 */ /* 0x000ea20000000a00 */
[----:B------:R-:W-:Y:S01]  /*0030*/  ULDC.64 UR6, c[0x0][0x208] ;  /* 0x0000820000067ab9 */ /* 0x000fe20000000a00 */
[----:B------:R-:W3:Y:S01]  /*0040*/  S2R R0, SR_TID.X ;  /* 0x0000000000007919 */ /* 0x000ee20000002100 */
[----:B------:R-:W4:Y:S01]  /*0050*/  S2R R6, SR_CTAID.X ;  /* 0x0000000000067919 */ /* 0x000f220000002500 */
[----:B-1----:R-:W-:Y:S01]  /*0060*/  IMAD.SHL.U32 R5, R5, 0x20, RZ ;  /* 0x0000002005057824 */ /* 0x002fe200078e00ff */
[----:B---3--:R-:W-:-:S04]  /*0070*/  SHF.R.U32.HI R8, RZ, 0x5, R0 ;  /* 0x00000005ff087819 */ /* 0x008fc80000011600 */
[----:B------:R-:W-:-:S04]  /*0080*/  LOP3.LUT R4, R5, 0x1f, R0, 0xf8, !PT ;  /* 0x0000001f05047812 */ /* 0x000fc800078ef800 */
[----:B------:R-:W-:-:S04]  /*0090*/  SHF.R.S32.HI R7, RZ, 0x1f, R4 ;  /* 0x0000001fff077819 */ /* 0x000fc80000011404 */
[----:B------:R-:W-:Y:S01]  /*00a0*/  LEA.HI R9, R7, R4, RZ, 0x4 ;  /* 0x0000000407097211 */ /* 0x000fe200078f20ff */
[----:B----4-:R-:W-:Y:S01]  /*00b0*/  IMAD.SHL.U32 R7, R6, 0x4, RZ ;  /* 0x0000000406077824 */ /* 0x010fe200078e00ff */
[----:B------:R-:W-:Y:S02]  /*00c0*/  SGXT.U32 R6, R8, 0x2 ;  /* 0x000000020806781a */ /* 0x000fe40000000000 */
[C---:B------:R-:W-:Y:S01]  /*00d0*/  LOP3.LUT R11, R9.reuse, 0xfffffff0, RZ, 0xc0, !PT ;  /* 0xfffffff0090b7812 */ /* 0x040fe200078ec0ff */
[----:B------:R-:W-:Y:S01]  /*00e0*/  IMAD.SHL.U32 R9, R9, 0x4, RZ ;  /* 0x0000000409097824 */ /* 0x000fe200078e00ff */
[----:B------:R-:W-:-:S03]  /*00f0*/  LOP3.LUT R8, R7, R6, RZ, 0xfc, !PT ;  /* 0x0000000607087212 */ /* 0x000fc600078efcff */
[----:B------:R-:W-:Y:S01]  /*0100*/  IMAD.IADD R11, R4, 0x1, -R11 ;  /* 0x00000001040b7824 */ /* 0x000fe200078e0a0b */
[----:B------:R-:W-:-:S03]  /*0110*/  ISETP.GE.AND P0, PT, R8, 0x4, PT ;  /* 0x000000040800780c */ /* 0x000fc60003f06270 */
[----:B------:R-:W-:Y:S01]  /*0120*/  IMAD R11, R8, 0x10, R11 ;  /* 0x00000010080b7824 */ /* 0x000fe200078e020b */
[----:B------:R-:W-:Y:S02]  /*0130*/  LOP3.LUT R8, R9, 0xffffffc0, RZ, 0xc0, !PT ;  /* 0xffffffc009087812 */ /* 0x000fe400078ec0ff */
[----:B------:R-:W-:-:S03]  /*0140*/  ISETP.LT.AND P0, PT, R4, 0x40, !P0 ;  /* 0x000000400400780c */ /* 0x000fc60004701270 */
[----:B------:R-:W-:Y:S02]  /*0150*/  IMAD.IADD R11, R11, 0x1, R8 ;  /* 0x000000010b0b7824 */ /* 0x000fe400078e0208 */
[----:B------:R-:W-:Y:S02]  /*0160*/  IMAD.MOV.U32 R8, RZ, RZ, RZ ;  /* 0x000000ffff087224 */ /* 0x000fe400078e00ff */
[----:B--2---:R-:W-:-:S06]  /*0170*/  IMAD.WIDE R2, R11, 0x4, R2 ;  /* 0x000000040b027825 */ /* 0x004fcc00078e0202 */
[----:B------:R1:W2:Y:S01]  /*0180*/  @P0 LDG.E.EL R8, desc[UR6][R2.64] ;  /* 0x0000000602080981 */ /* 0x0002a2000c2e1900 */
[----:B------:R-:W3:Y:S01]  /*0190*/  S2UR UR5, SR_CgaCtaId ;  /* 0x00000000000579c3 */ /* 0x000ee20000008800 */
[----:B------:R-:W-:Y:S01]  /*01a0*/  IMAD.SHL.U32 R9, R0, 0x4, RZ ;  /* 0x0000000400097824 */ /* 0x000fe200078e00ff */
[----:B------:R-:W-:Y:S01]  /*01b0*/  UMOV UR4, 0x400 ;  /* 0x0000040000047882 */ /* 0x000fe20000000000 */
[----:B------:R-:W-:Y:S02]  /*01c0*/  SHF.R.U32.HI R4, RZ, 0x2, R0 ;  /* 0x00000002ff047819 */ /* 0x000fe40000011600 */
[----:B------:R-:W-:Y:S02]  /*01d0*/  LOP3.LUT R7, R7, 0x3, R0, 0xf8, !PT ;  /* 0x0000000307077812 */ /* 0x000fe400078ef800 */
[----:B------:R-:W-:Y:S02]  /*01e0*/  LOP3.LUT R9, R9, 0x7c, RZ, 0xc0, !PT ;  /* 0x0000007c09097812 */ /* 0x000fe400078ec0ff */
[----:B------:R-:W-:-:S02]  /*01f0*/  SGXT.U32 R4, R4, 0x5 ;  /* 0x000000050404781a */ /* 0x000fc40000000000 */
[----:B------:R-:W-:Y:S02]  /*0200*/  LOP3.LUT R6, R9, R6, RZ, 0xfc, !PT ;  /* 0x0000000609067212 */ /* 0x000fe400078efcff */
[----:B------:R-:W-:Y:S02]  /*0210*/  LOP3.LUT R4, R5, R4, RZ, 0xfc, !PT ;  /* 0x0000000405047212 */ /* 0x000fe400078efcff */
[----:B------:R-:W-:Y:S02]  /*0220*/  ISETP.GE.AND P0, PT, R7, 0x4, PT ;  /* 0x000000040700780c */ /* 0x000fe40003f06270 */
[----:B-1----:R-:W-:Y:S02]  /*0230*/  LOP3.LUT R2, R0, 0x7c, RZ, 0xc0, !PT ;  /* 0x0000007c00027812 */ /* 0x002fe400078ec0ff */
[----:B------:R-:W-:Y:S02]  /*0240*/  ISETP.LT.AND P0, PT, R4, 0x40, !P0 ;  /* 0x000000400400780c */ /* 0x000fe40004701270 */
[----:B------:R-:W-:Y:S01]  /*0250*/  LOP3.LUT R0, R0, 0x7f, RZ, 0xc0, !PT ;  /* 0x0000007f00007812 */ /* 0x000fe200078ec0ff */
[----:B---3--:R-:W-:-:S06]  /*0260*/  UPRMT UR4, UR5, 0x654, UR4 ;  /* 0x0000065405047896 */ /* 0x008fcc0008000004 */
[----:B------:R-:W-:Y:S02]  /*0270*/  VIADD R9, R9, UR4 ;  /* 0x0000000409097c36 */ /* 0x000fe40008000000 */
[----:B------:R-:W-:Y:S02]  /*0280*/  VIADD R3, R2, UR4 ;  /* 0x0000000402037c36 */ /* 0x000fe40008000000 */
[----:B------:R-:W-:Y:S02]  /*0290*/  IMAD R9, R6, 0x4, R9 ;  /* 0x0000000406097824 */ /* 0x000fe400078e0209 */
[----:B------:R-:W-:-:S03]  /*02a0*/  IMAD R0, R0, 0x4, R3 ;  /* 0x0000000400007824 */ /* 0x000fc600078e0203 */
[----:B--2---:R1:W-:Y:S01]  /*02b0*/  STS [R9], R8 ;  /* 0x0000000809007388 */ /* 0x0043e20000000800 */
[----:B------:R-:W-:Y:S06]  /*02c0*/  BAR.SYNC.DEFER_BLOCKING 0x0 ;  /* 0x0000000000007b1d */ /* 0x000fec0000010000 */
[----:B-1----:R-:W-:Y:S05]  /*02d0*/  @!P0 EXIT ;  /* 0x000000000000894d */ /* 0x002fea0003800000 */
[----:B------:R-:W0:Y:S01]  /*02e0*/  LDS R5, [R0] ;  /* 0x0000000000057984 */ /* 0x000e220000000800 */
[----:B------:R-:W1:Y:S01]  /*02f0*/  LDC.64 R2, c[0x0][0x218] ;  /* 0x00008600ff027b82 */ /* 0x000e620000000a00 */
[----:B------:R-:W-:-:S04]  /*0300*/  IMAD R7, R4, 0x4, R7 ;  /* 0x0000000404077824 */ /* 0x000fc800078e0207 */
[----:B-1----:R-:W-:-:S05]  /*0310*/  IMAD.WIDE R2, R7, 0x4, R2 ;  /* 0x0000000407027825 */ /* 0x002fca00078e0202 */
[----:B0-----:R-:W-:Y:S01]  /*0320*/  STG.E desc[UR6][R2.64], R5 ;  /* 0x0000000502007986 */ /* 0x001fe2000c101906 */
[----:B------:R-:W-:Y:S05]  /*0330*/  EXIT ;  /* 0x000000000000794d */ /* 0x000fea0003800000 */
.L_x_0:
[----:B------:R-:W-:-:S00]  /*0340*/  BRA `(.L_x_0) ;  /* 0xfffffffc00fc7947 */ /* 0x000fc0000383ffff */
[----:B------:R-:W-:-:S00]  /*0350*/  NOP ;  /* 0x0000000000007918 */ /* 0x000fc00000000000 */
        /* <DEDUP_REMOVED lines=10> */
.L_x_1:


//--------------------- .nv.shared.triton_poi_fused_clone_4 --------------------------
	.section	.nv.shared.triton_poi_fused_clone_4,"aw",@nobits
	.sectionflags	@""
	.align	16
	.zero		1024


//--------------------- .nv.constant0.triton_poi_fused_clone_4 --------------------------
	.section	.nv.constant0.triton_poi_fused_clone_4,"a",@progbits
	.sectionflags	@""
	.align	4
.nv.constant0.triton_poi_fused_clone_4:
	.zero		552
